	.headerflags	@"EF_CUDA_TEXMODE_UNIFIED EF_CUDA_64BIT_ADDRESS EF_CUDA_ACCELERATORS EF_CUDA_SM90 EF_CUDA_VIRTUAL_SM(EF_CUDA_SM90)"
	.elftype	@"ET_EXEC"


//--------------------- .nv.info                  --------------------------
	.section	.nv.info,"",@"SHT_CUDA_INFO"
	.align	4


	//----- nvinfo : EIATTR_REGCOUNT
	.align		4
        /*0000*/ 	.byte	0x04, 0x2f
        /*0002*/ 	.short	(.L_1 - .L_0)
	.align		4
.L_0:
        /*0004*/ 	.word	index@(triton_poi_fused_cat_1)
        /*0008*/ 	.word	0x00000018


	//----- nvinfo : EIATTR_MIN_STACK_SIZE
	.align		4
.L_1:
        /*000c*/ 	.byte	0x04, 0x12
        /*000e*/ 	.short	(.L_3 - .L_2)
	.align		4
.L_2:
        /*0010*/ 	.word	index@(triton_poi_fused_cat_1)
        /*0014*/ 	.word	0x00000000


	//----- nvinfo : EIATTR_FRAME_SIZE
	.align		4
.L_3:
        /*0018*/ 	.byte	0x04, 0x11
        /*001a*/ 	.short	(.L_5 - .L_4)
	.align		4
.L_4:
        /*001c*/ 	.word	index@(triton_poi_fused_cat_1)
        /*0020*/ 	.word	0x00000000


	//----- nvinfo : EIATTR_MIN_STACK_SIZE
	.align		4
.L_5:
        /*0024*/ 	.byte	0x04, 0x12
        /*0026*/ 	.short	(.L_7 - .L_6)
	.align		4
.L_6:
        /*0028*/ 	.word	index@(triton_poi_fused_cat_1)
        /*002c*/ 	.word	0x00000000
.L_7:


//--------------------- .nv.info.triton_poi_fused_cat_1 --------------------------
	.section	.nv.info.triton_poi_fused_cat_1,"",@"SHT_CUDA_INFO"
	.sectionflags	@""
	.align	4


	//----- nvinfo : EIATTR_CUDA_API_VERSION
	.align		4
        /*0000*/ 	.byte	0x04, 0x37
        /*0002*/ 	.short	(.L_9 - .L_8)
.L_8:
        /*0004*/ 	.word	0x0000007c


	//----- nvinfo : EIATTR_KPARAM_INFO
	.align		4
.L_9:
        /*0008*/ 	.byte	0x04, 0x17
        /*000a*/ 	.short	(.L_11 - .L_10)
.L_10:
        /*000c*/ 	.word	0x00000000
        /*0010*/ 	.short	0x0005
        /*0012*/ 	.short	0x0028
        /*0014*/ 	.byte	0x00, 0xf0, 0x11, 0x00


	//----- nvinfo : EIATTR_KPARAM_INFO
	.align		4
.L_11:
        /*0018*/ 	.byte	0x04, 0x17
        /*001a*/ 	.short	(.L_13 - .L_12)
.L_12:
        /*001c*/ 	.word	0x00000000
        /*0020*/ 	.short	0x0004
        /*0022*/ 	.short	0x0020
        /*0024*/ 	.byte	0x00, 0xf4, 0x21, 0x00


	//----- nvinfo : EIATTR_KPARAM_INFO
	.align		4
.L_13:
        /*0028*/ 	.byte	0x04, 0x17
        /*002a*/ 	.short	(.L_15 - .L_14)
.L_14:
        /*002c*/ 	.word	0x00000000
        /*0030*/ 	.short	0x0003
        /*0032*/ 	.short	0x0018
        /*0034*/ 	.byte	0x00, 0xf4, 0x21, 0x00


	//----- nvinfo : EIATTR_KPARAM_INFO
	.align		4
.L_15:
        /*0038*/ 	.byte	0x04, 0x17
        /*003a*/ 	.short	(.L_17 - .L_16)
.L_16:
        /*003c*/ 	.word	0x00000000
        /*0040*/ 	.short	0x0002
        /*0042*/ 	.short	0x0010
        /*0044*/ 	.byte	0x00, 0xf4, 0x21, 0x00


	//----- nvinfo : EIATTR_KPARAM_INFO
	.align		4
.L_17:
        /*0048*/ 	.byte	0x04, 0x17
        /*004a*/ 	.short	(.L_19 - .L_18)
.L_18:
        /*004c*/ 	.word	0x00000000
        /*0050*/ 	.short	0x0001
        /*0052*/ 	.short	0x0008
        /*0054*/ 	.byte	0x00, 0xf4, 0x21, 0x00


	//----- nvinfo : EIATTR_KPARAM_INFO
	.align		4
.L_19:
        /*0058*/ 	.byte	0x04, 0x17
        /*005a*/ 	.short	(.L_21 - .L_20)
.L_20:
        /*005c*/ 	.word	0x00000000
        /*0060*/ 	.short	0x0000
        /*0062*/ 	.short	0x0000
        /*0064*/ 	.byte	0x00, 0xf4, 0x21, 0x00


	//----- nvinfo : EIATTR_SPARSE_MMA_MASK
	.align		4
.L_21:
        /*0068*/ 	.byte	0x03, 0x50
        /*006a*/ 	.short	0x0000


	//----- nvinfo : EIATTR_MAXREG_COUNT
	.align		4
        /*006c*/ 	.byte	0x03, 0x1b
        /*006e*/ 	.short	0x00ff


	//----- nvinfo : EIATTR_EXIT_INSTR_OFFSETS
	.align		4
        /*0070*/ 	.byte	0x04, 0x1c
        /*0072*/ 	.short	(.L_23 - .L_22)


	//   ....[0]....
.L_22:
        /*0074*/ 	.word	0x00000300


	//   ....[1]....
        /*0078*/ 	.word	0x00000320


	//----- nvinfo : EIATTR_REQNTID
	.align		4
.L_23:
        /*007c*/ 	.byte	0x04, 0x10
        /*007e*/ 	.short	(.L_25 - .L_24)
.L_24:
        /*0080*/ 	.word	0x00000020
        /*0084*/ 	.word	0x00000001
        /*0088*/ 	.word	0x00000001


	//----- nvinfo : EIATTR_CBANK_PARAM_SIZE
	.align		4
.L_25:
        /*008c*/ 	.byte	0x03, 0x19
        /*008e*/ 	.short	0x002c


	//----- nvinfo : EIATTR_PARAM_CBANK
	.align		4
        /*0090*/ 	.byte	0x04, 0x0a
        /*0092*/ 	.short	(.L_27 - .L_26)
	.align		4
.L_26:
        /*0094*/ 	.word	index@(.nv.constant0.triton_poi_fused_cat_1)
        /*0098*/ 	.short	0x0210
        /*009a*/ 	.short	0x002c


	//----- nvinfo : EIATTR_SW_WAR
	.align		4
.L_27:
        /*009c*/ 	.byte	0x04, 0x36
        /*009e*/ 	.short	(.L_29 - .L_28)
.L_28:
        /*00a0*/ 	.word	0x00000008
.L_29:


//--------------------- .nv.callgraph             --------------------------
	.section	.nv.callgraph,"",@"SHT_CUDA_CALLGRAPH"
	.align	4
	.sectionentsize	8
	.align		4
        /*0000*/ 	.word	0x00000000
	.align		4
        /*0004*/ 	.word	0xffffffff
	.align		4
        /*0008*/ 	.word	0x00000000
	.align		4
        /*000c*/ 	.word	0xfffffffe
	.align		4
        /*0010*/ 	.word	0x00000000
	.align		4
        /*0014*/ 	.word	0xfffffffd
	.align		4
        /*0018*/ 	.word	0x00000000
	.align		4
        /*001c*/ 	.word	0xfffffffc


//--------------------- .text.triton_poi_fused_cat_1 --------------------------
	.section	.text.triton_poi_fused_cat_1,"ax",@progbits
	.align	128
        .global         triton_poi_fused_cat_1
        .type           triton_poi_fused_cat_1,@function
        .size           triton_poi_fused_cat_1,(.L_x_1 - triton_poi_fused_cat_1)
        .other          triton_poi_fused_cat_1,@"STO_CUDA_ENTRY STV_DEFAULT"
triton_poi_fused_cat_1:
.text.triton_poi_fused_cat_1:
[----:B------:R-:W0:Y:S02]  /*0000*/  LDC R1, c[0x0][0x28] ;  /* 0x00000a00ff017b82 */ /* 0x000e240000000800 */
[----:B------:R-:W1:Y:S01]  /*0010*/  S2R R0, SR_TID.X ;  /* 0x0000000000007919 */ /* 0x000e620000002100 */
[----:B------:R-:W2:Y:S01]  /*0020*/  LDC.64 R6, c[0x0][0x220] ;  /* 0x00008800ff067b82 */ /* 0x000ea20000000a00 */
[----:B------:R-:W-:Y:S01]  /*0030*/  CS2R R18, SRZ ;  /* 0x0000000000127805 */ /* 0x000fe2000001ff00 */
[----:B------:R-:W-:Y:S01]  /*0040*/  ULDC.64 UR4, c[0x0][0x208] ;  /* 0x0000820000047ab9 */ /* 0x000fe20000000a00 */
[----:B------:R-:W3:Y:S01]  /*0050*/  S2R R5, SR_CTAID.X ;  /* 0x0000000000057919 */ /* 0x000ee20000002500 */
[----:B------:R-:W-:-:S04]  /*0060*/  CS2R R20, SRZ ;  /* 0x0000000000147805 */ /* 0x000fc8000001ff00 */
[----:B------:R-:W4:Y:S08]  /*0070*/  LDC.64 R8, c[0x0][0x228] ;  /* 0x00008a00ff087b82 */ /* 0x000f300000000a00 */
[----:B------:R-:W5:Y:S01]  /*0080*/  LDC.64 R2, c[0x0][0x210] ;  /* 0x00008400ff027b82 */ /* 0x000f620000000a00 */
[----:B-1----:R-:W-:-:S05]  /*0090*/  IMAD.SHL.U32 R0, R0, 0x2, RZ ;  /* 0x0000000200007824 */ /* 0x002fca00078e00ff */
[----:B------:R-:W-:-:S05]  /*00a0*/  LOP3.LUT R0, R0, 0x3e, RZ, 0xc0, !PT ;  /* 0x0000003e00007812 */ /* 0x000fca00078ec0ff */
[----:B---3--:R-:W-:Y:S01]  /*00b0*/  IMAD R13, R5, 0x40, R0 ;  /* 0x00000040050d7824 */ /* 0x008fe200078e0200 */
[----:B------:R-:W-:Y:S02]  /*00c0*/  SHF.R.S32.HI R0, RZ, 0x19, R5 ;  /* 0x00000019ff007819 */ /* 0x000fe40000011405 */
[----:B------:R-:W1:Y:S02]  /*00d0*/  LDC.64 R4, c[0x0][0x218] ;  /* 0x00008600ff047b82 */ /* 0x000e640000000a00 */
[----:B------:R-:W-:Y:S02]  /*00e0*/  SGXT R0, R0, 0x1 ;  /* 0x000000010000781a */ /* 0x000fe40000000200 */
[----:B------:R-:W-:Y:S02]  /*00f0*/  LOP3.LUT R10, R13, 0xfffffff0, RZ, 0xc0, !PT ;  /* 0xfffffff00d0a7812 */ /* 0x000fe400078ec0ff */
[----:B------:R-:W-:Y:S02]  /*0100*/  LEA.HI R0, R0, R13, RZ, 0x4 ;  /* 0x0000000d00007211 */ /* 0x000fe400078f20ff */
[----:B------:R-:W-:-:S02]  /*0110*/  ISETP.NE.AND P4, PT, R10, 0x20, PT ;  /* 0x000000200a00780c */ /* 0x000fc40003f85270 */
[----:B------:R-:W-:Y:S02]  /*0120*/  LOP3.LUT R0, R0, 0xfffffff0, RZ, 0xc0, !PT ;  /* 0xfffffff000007812 */ /* 0x000fe400078ec0ff */
[C---:B------:R-:W-:Y:S02]  /*0130*/  ISETP.LT.AND P3, PT, R13.reuse, 0x40, !P4 ;  /* 0x000000400d00780c */ /* 0x040fe40006761270 */
[C---:B------:R-:W-:Y:S01]  /*0140*/  ISETP.NE.AND P0, PT, R10.reuse, 0x10, PT ;  /* 0x000000100a00780c */ /* 0x040fe20003f05270 */
[C---:B------:R-:W-:Y:S01]  /*0150*/  IMAD.IADD R11, R13.reuse, 0x1, -R0 ;  /* 0x000000010d0b7824 */ /* 0x040fe200078e0a00 */
[----:B------:R-:W-:Y:S02]  /*0160*/  ISETP.NE.AND P5, PT, R10, 0x30, PT ;  /* 0x000000300a00780c */ /* 0x000fe40003fa5270 */
[----:B------:R-:W-:Y:S01]  /*0170*/  ISETP.LT.AND P2, PT, R13, 0x40, !P0 ;  /* 0x000000400d00780c */ /* 0x000fe20004741270 */
[----:B--2---:R-:W-:Y:S01]  /*0180*/  IMAD.WIDE R6, R11, 0x4, R6 ;  /* 0x000000040b067825 */ /* 0x004fe200078e0206 */
[----:B------:R-:W-:-:S02]  /*0190*/  ISETP.GE.AND P1, PT, R13, 0x10, PT ;  /* 0x000000100d00780c */ /* 0x000fc40003f26270 */
[----:B------:R-:W-:Y:S01]  /*01a0*/  CS2R R16, SRZ ;  /* 0x0000000000107805 */ /* 0x000fe2000001ff00 */
[C---:B----4-:R-:W-:Y:S02]  /*01b0*/  IMAD.WIDE R8, R11.reuse, 0x4, R8 ;  /* 0x000000040b087825 */ /* 0x050fe400078e0208 */
[----:B------:R-:W2:Y:S02]  /*01c0*/  @P3 LDG.E.EL.64 R18, desc[UR4][R6.64] ;  /* 0x0000000406123981 */ /* 0x000ea4000c2e1b00 */
[C---:B-1----:R-:W-:Y:S01]  /*01d0*/  IMAD.WIDE R4, R11.reuse, 0x4, R4 ;  /* 0x000000040b047825 */ /* 0x042fe200078e0204 */
[----:B------:R-:W-:Y:S01]  /*01e0*/  CS2R R14, SRZ ;  /* 0x00000000000e7805 */ /* 0x000fe2000001ff00 */
[----:B------:R-:W3:Y:S02]  /*01f0*/  @!P5 LDG.E.EL.64 R20, desc[UR4][R8.64] ;  /* 0x000000040814d981 */ /* 0x000ee4000c2e1b00 */
[----:B-----5:R-:W-:Y:S02]  /*0200*/  IMAD.WIDE R2, R11, 0x4, R2 ;  /* 0x000000040b027825 */ /* 0x020fe400078e0202 */
[----:B------:R-:W4:Y:S01]  /*0210*/  @P2 LDG.E.EL.64 R16, desc[UR4][R4.64] ;  /* 0x0000000404102981 */ /* 0x000f22000c2e1b00 */
[----:B------:R-:W1:Y:S03]  /*0220*/  LDC.64 R10, c[0x0][0x230] ;  /* 0x00008c00ff0a7b82 */ /* 0x000e660000000a00 */
[----:B------:R1:W5:Y:S02]  /*0230*/  @!P1 LDG.E.EL.64 R14, desc[UR4][R2.64] ;  /* 0x00000004020e9981 */ /* 0x000364000c2e1b00 */
[----:B-1----:R-:W-:Y:S01]  /*0240*/  IMAD.WIDE R2, R13, 0x4, R10 ;  /* 0x000000040d027825 */ /* 0x002fe200078e020a */
[----:B--2---:R-:W-:-:S02]  /*0250*/  SEL R18, R18, RZ, P3 ;  /* 0x000000ff12127207 */ /* 0x004fc40001800000 */
[----:B------:R-:W-:Y:S02]  /*0260*/  SEL R19, R19, RZ, P3 ;  /* 0x000000ff13137207 */ /* 0x000fe40001800000 */
[----:B------:R-:W-:Y:S02]  /*0270*/  ISETP.GE.AND P3, PT, R13, 0x40, PT ;  /* 0x000000400d00780c */ /* 0x000fe40003f66270 */
[----:B---3--:R-:W-:Y:S02]  /*0280*/  @P4 SEL R18, R20, RZ, !P5 ;  /* 0x000000ff14124207 */ /* 0x008fe40006800000 */
[----:B------:R-:W-:Y:S02]  /*0290*/  @P4 SEL R19, R21, RZ, !P5 ;  /* 0x000000ff15134207 */ /* 0x000fe40006800000 */
[----:B----4-:R-:W-:Y:S02]  /*02a0*/  SEL R7, R16, RZ, P2 ;  /* 0x000000ff10077207 */ /* 0x010fe40001000000 */
[----:B------:R-:W-:-:S02]  /*02b0*/  SEL R0, R17, RZ, P2 ;  /* 0x000000ff11007207 */ /* 0x000fc40001000000 */
[----:B-----5:R-:W-:Y:S02]  /*02c0*/  SEL R14, R14, RZ, !P1 ;  /* 0x000000ff0e0e7207 */ /* 0x020fe40004800000 */
[----:B------:R-:W-:Y:S02]  /*02d0*/  SEL R15, R15, RZ, !P1 ;  /* 0x000000ff0f0f7207 */ /* 0x000fe40004800000 */
[----:B------:R-:W-:Y:S02]  /*02e0*/  @P1 SEL R14, R7, R18, !P0 ;  /* 0x00000012070e1207 */ /* 0x000fe40004000000 */
[----:B------:R-:W-:Y:S01]  /*02f0*/  @P1 SEL R15, R0, R19, !P0 ;  /* 0x00000013000f1207 */ /* 0x000fe20004000000 */
[----:B------:R-:W-:Y:S06]  /*0300*/  @P3 EXIT ;  /* 0x000000000000394d */ /* 0x000fec0003800000 */
[----:B------:R-:W-:Y:S01]  /*0310*/  STG.E.64 desc[UR4][R2.64], R14 ;  /* 0x0000000e02007986 */ /* 0x000fe2000c101b04 */
[----:B------:R-:W-:Y:S05]  /*0320*/  EXIT ;  /* 0x000000000000794d */ /* 0x000fea0003800000 */
.L_x_0:
[----:B------:R-:W-:-:S00]  /*0330*/  BRA `(.L_x_0) ;  /* 0xfffffffc00fc7947 */ /* 0x000fc0000383ffff */
[----:B------:R-:W-:-:S00]  /*0340*/  NOP ;  /* 0x0000000000007918 */ /* 0x000fc00000000000 */
        /* <DEDUP_REMOVED lines=11> */
.L_x_1:


//--------------------- .nv.constant0.triton_poi_fused_cat_1 --------------------------
	.section	.nv.constant0.triton_poi_fused_cat_1,"a",@progbits
	.sectionflags	@""
	.align	4
.nv.constant0.triton_poi_fused_cat_1:
	.zero		572
